//
// Generated by NVIDIA NVVM Compiler
//
// Compiler Build ID: CL-36424714
// Cuda compilation tools, release 13.0, V13.0.88
// Based on NVVM 20.0.0
//

.version 9.0
.target sm_100
.address_size 64

	// .globl	_Z13add_1d_kernelPiS_S_i

.visible .entry _Z13add_1d_kernelPiS_S_i(
	.param .u64 .ptr .align 1 _Z13add_1d_kernelPiS_S_i_param_0,
	.param .u64 .ptr .align 1 _Z13add_1d_kernelPiS_S_i_param_1,
	.param .u64 .ptr .align 1 _Z13add_1d_kernelPiS_S_i_param_2,
	.param .u32 _Z13add_1d_kernelPiS_S_i_param_3
)
{
	.reg .pred 	%p<2>;
	.reg .b32 	%r<9>;
	.reg .b64 	%rd<11>;

	ld.param.u64 	%rd1, [_Z13add_1d_kernelPiS_S_i_param_0];
	ld.param.u64 	%rd2, [_Z13add_1d_kernelPiS_S_i_param_1];
	ld.param.u64 	%rd3, [_Z13add_1d_kernelPiS_S_i_param_2];
	ld.param.u32 	%r2, [_Z13add_1d_kernelPiS_S_i_param_3];
	mov.u32 	%r3, %tid.x;
	mov.u32 	%r4, %ctaid.x;
	mov.u32 	%r5, %ntid.x;
	mad.lo.s32 	%r1, %r4, %r5, %r3;
	setp.ge.s32 	%p1, %r1, %r2;
	@%p1 bra 	$L__BB0_2;
	cvta.to.global.u64 	%rd4, %rd1;
	cvta.to.global.u64 	%rd5, %rd2;
	cvta.to.global.u64 	%rd6, %rd3;
	mul.wide.s32 	%rd7, %r1, 4;
	add.s64 	%rd8, %rd4, %rd7;
	ld.global.u32 	%r6, [%rd8];
	add.s64 	%rd9, %rd5, %rd7;
	ld.global.u32 	%r7, [%rd9];
	add.s32 	%r8, %r7, %r6;
	add.s64 	%rd10, %rd6, %rd7;
	st.global.u32 	[%rd10], %r8;
$L__BB0_2:
	ret;

}
	// .globl	_Z13add_2d_kernelPiS_S_ii
.visible .entry _Z13add_2d_kernelPiS_S_ii(
	.param .u64 .ptr .align 1 _Z13add_2d_kernelPiS_S_ii_param_0,
	.param .u64 .ptr .align 1 _Z13add_2d_kernelPiS_S_ii_param_1,
	.param .u64 .ptr .align 1 _Z13add_2d_kernelPiS_S_ii_param_2,
	.param .u32 _Z13add_2d_kernelPiS_S_ii_param_3,
	.param .u32 _Z13add_2d_kernelPiS_S_ii_param_4
)
{
	.reg .pred 	%p<4>;
	.reg .b32 	%r<17>;
	.reg .b64 	%rd<11>;

	ld.param.u64 	%rd1, [_Z13add_2d_kernelPiS_S_ii_param_0];
	ld.param.u64 	%rd2, [_Z13add_2d_kernelPiS_S_ii_param_1];
	ld.param.u64 	%rd3, [_Z13add_2d_kernelPiS_S_ii_param_2];
	ld.param.u32 	%r3, [_Z13add_2d_kernelPiS_S_ii_param_3];
	ld.param.u32 	%r4, [_Z13add_2d_kernelPiS_S_ii_param_4];
	mov.u32 	%r6, %tid.x;
	mov.u32 	%r7, %ctaid.x;
	mov.u32 	%r8, %ntid.x;
	mad.lo.s32 	%r1, %r7, %r8, %r6;
	mov.u32 	%r9, %tid.y;
	mov.u32 	%r10, %ctaid.y;
	mov.u32 	%r11, %ntid.y;
	mad.lo.s32 	%r12, %r10, %r11, %r9;
	setp.ge.s32 	%p1, %r1, %r3;
	setp.ge.s32 	%p2, %r12, %r4;
	or.pred  	%p3, %p1, %p2;
	@%p3 bra 	$L__BB1_2;
	cvta.to.global.u64 	%rd4, %rd1;
	cvta.to.global.u64 	%rd5, %rd2;
	cvta.to.global.u64 	%rd6, %rd3;
	mad.lo.s32 	%r13, %r3, %r12, %r1;
	mul.wide.s32 	%rd7, %r13, 4;
	add.s64 	%rd8, %rd4, %rd7;
	ld.global.u32 	%r14, [%rd8];
	add.s64 	%rd9, %rd5, %rd7;
	ld.global.u32 	%r15, [%rd9];
	add.s32 	%r16, %r15, %r14;
	add.s64 	%rd10, %rd6, %rd7;
	st.global.u32 	[%rd10], %r16;
$L__BB1_2:
	ret;

}
	// .globl	_Z13add_3d_kernelPiS_S_iii
.visible .entry _Z13add_3d_kernelPiS_S_iii(
	.param .u64 .ptr .align 1 _Z13add_3d_kernelPiS_S_iii_param_0,
	.param .u64 .ptr .align 1 _Z13add_3d_kernelPiS_S_iii_param_1,
	.param .u64 .ptr .align 1 _Z13add_3d_kernelPiS_S_iii_param_2,
	.param .u32 _Z13add_3d_kernelPiS_S_iii_param_3,
	.param .u32 _Z13add_3d_kernelPiS_S_iii_param_4,
	.param .u32 _Z13add_3d_kernelPiS_S_iii_param_5
)
{
	.reg .pred 	%p<6>;
	.reg .b32 	%r<23>;
	.reg .b64 	%rd<11>;

	ld.param.u64 	%rd1, [_Z13add_3d_kernelPiS_S_iii_param_0];
	ld.param.u64 	%rd2, [_Z13add_3d_kernelPiS_S_iii_param_1];
	ld.param.u64 	%rd3, [_Z13add_3d_kernelPiS_S_iii_param_2];
	ld.param.u32 	%r4, [_Z13add_3d_kernelPiS_S_iii_param_3];
	ld.param.u32 	%r6, [_Z13add_3d_kernelPiS_S_iii_param_4];
	ld.param.u32 	%r7, [_Z13add_3d_kernelPiS_S_iii_param_5];
	mov.u32 	%r8, %tid.x;
	mov.u32 	%r9, %ctaid.x;
	mov.u32 	%r10, %ntid.x;
	mad.lo.s32 	%r1, %r9, %r10, %r8;
	mov.u32 	%r11, %tid.y;
	mov.u32 	%r12, %ctaid.y;
	mov.u32 	%r13, %ntid.y;
	mad.lo.s32 	%r14, %r12, %r13, %r11;
	mov.u32 	%r15, %tid.z;
	mov.u32 	%r16, %ctaid.z;
	mov.u32 	%r17, %ntid.z;
	mad.lo.s32 	%r3, %r16, %r17, %r15;
	setp.ge.s32 	%p1, %r1, %r4;
	setp.ge.s32 	%p2, %r14, %r6;
	or.pred  	%p3, %p1, %p2;
	setp.ge.s32 	%p4, %r3, %r7;
	or.pred  	%p5, %p3, %p4;
	@%p5 bra 	$L__BB2_2;
	cvta.to.global.u64 	%rd4, %rd1;
	cvta.to.global.u64 	%rd5, %rd2;
	cvta.to.global.u64 	%rd6, %rd3;
	mad.lo.s32 	%r18, %r6, %r3, %r14;
	mad.lo.s32 	%r19, %r18, %r4, %r1;
	mul.wide.s32 	%rd7, %r19, 4;
	add.s64 	%rd8, %rd4, %rd7;
	ld.global.u32 	%r20, [%rd8];
	add.s64 	%rd9, %rd5, %rd7;
	ld.global.u32 	%r21, [%rd9];
	add.s32 	%r22, %r21, %r20;
	add.s64 	%rd10, %rd6, %rd7;
	st.global.u32 	[%rd10], %r22;
$L__BB2_2:
	ret;

}


// ===== COMPILED SASS (sm_100) =====

	.target	sm_100

	.elftype	@"ET_EXEC"


//--------------------- .note.nv.tkinfo           --------------------------
	.section	.note.nv.tkinfo,"",@"SHT_NOTE"
	.sectionflags	@"SHF_NOTE_NV_TKINFO"
	.tkinfo
        /*0018*/ 	.word	0x00000002
        /*0030*/ 	.string	""
        /*0030*/ 	.string	"ptxas"
        /*0030*/ 	.string	"Cuda compilation tools, release 13.0, V13.0.88"
        /*0030*/ 	.string	"Build cuda_13.0.r13.0/compiler.36424714_0"
        /*0030*/ 	.string	"-arch sm_100 -m 64 "



//--------------------- .note.nv.cuinfo           --------------------------
	.section	.note.nv.cuinfo,"",@"SHT_NOTE"
	.sectionflags	@"SHF_NOTE_NV_CUINFO"
        /*0018*/ 	.short	0x0002
        /*001a*/ 	.short	0x0064
        /*001c*/ 	.short	0x0082
	.zero		2


//--------------------- .nv.info                  --------------------------
	.section	.nv.info,"",@"SHT_CUDA_INFO"
	.align	4


	//----- nvinfo : EIATTR_REGCOUNT
	.align		4
        /*0000*/ 	.byte	0x04, 0x2f
        /*0002*/ 	.short	(.L_1 - .L_0)
	.align		4
.L_0:
        /*0004*/ 	.word	index@(_Z13add_1d_kernelPiS_S_i)
        /*0008*/ 	.word	0x0000000c


	//----- nvinfo : EIATTR_FRAME_SIZE
	.align		4
.L_1:
        /*000c*/ 	.byte	0x04, 0x11
        /*000e*/ 	.short	(.L_3 - .L_2)
	.align		4
.L_2:
        /*0010*/ 	.word	index@(_Z13add_1d_kernelPiS_S_i)
        /*0014*/ 	.word	0x00000000


	//----- nvinfo : EIATTR_REGCOUNT
	.align		4
.L_3:
        /*0018*/ 	.byte	0x04, 0x2f
        /*001a*/ 	.short	(.L_5 - .L_4)
	.align		4
.L_4:
        /*001c*/ 	.word	index@(_Z13add_2d_kernelPiS_S_ii)
        /*0020*/ 	.word	0x0000000c


	//----- nvinfo : EIATTR_FRAME_SIZE
	.align		4
.L_5:
        /*0024*/ 	.byte	0x04, 0x11
        /*0026*/ 	.short	(.L_7 - .L_6)
	.align		4
.L_6:
        /*0028*/ 	.word	index@(_Z13add_2d_kernelPiS_S_ii)
        /*002c*/ 	.word	0x00000000


	//----- nvinfo : EIATTR_REGCOUNT
	.align		4
.L_7:
        /*0030*/ 	.byte	0x04, 0x2f
        /*0032*/ 	.short	(.L_9 - .L_8)
	.align		4
.L_8:
        /*0034*/ 	.word	index@(_Z13add_3d_kernelPiS_S_iii)
        /*0038*/ 	.word	0x0000000c


	//----- nvinfo : EIATTR_FRAME_SIZE
	.align		4
.L_9:
        /*003c*/ 	.byte	0x04, 0x11
        /*003e*/ 	.short	(.L_11 - .L_10)
	.align		4
.L_10:
        /*0040*/ 	.word	index@(_Z13add_3d_kernelPiS_S_iii)
        /*0044*/ 	.word	0x00000000


	//----- nvinfo : EIATTR_MIN_STACK_SIZE
	.align		4
.L_11:
        /*0048*/ 	.byte	0x04, 0x12
        /*004a*/ 	.short	(.L_13 - .L_12)
	.align		4
.L_12:
        /*004c*/ 	.word	index@(_Z13add_3d_kernelPiS_S_iii)
        /*0050*/ 	.word	0x00000000


	//----- nvinfo : EIATTR_MIN_STACK_SIZE
	.align		4
.L_13:
        /*0054*/ 	.byte	0x04, 0x12
        /*0056*/ 	.short	(.L_15 - .L_14)
	.align		4
.L_14:
        /*0058*/ 	.word	index@(_Z13add_2d_kernelPiS_S_ii)
        /*005c*/ 	.word	0x00000000


	//----- nvinfo : EIATTR_MIN_STACK_SIZE
	.align		4
.L_15:
        /*0060*/ 	.byte	0x04, 0x12
        /*0062*/ 	.short	(.L_17 - .L_16)
	.align		4
.L_16:
        /*0064*/ 	.word	index@(_Z13add_1d_kernelPiS_S_i)
        /*0068*/ 	.word	0x00000000
.L_17:


//--------------------- .nv.compat                --------------------------
	.section	.nv.compat,"",@"SHT_CUDA_COMPAT_INFO"
	.align	4
        /*0000*/ 	.byte	0x02, 0x09, 0x00, 0x00, 0x02, 0x02, 0x01, 0x00, 0x02, 0x05, 0x05, 0x00, 0x03, 0x07, 0x01, 0x01
        /*0010*/ 	.byte	0x02, 0x03, 0x00, 0x00, 0x02, 0x06, 0x01, 0x00, 0x04, 0x0b, 0x08, 0x00, 0x09, 0x00, 0x00, 0x00
        /*0020*/ 	.byte	0x00, 0x00, 0x00, 0x00


//--------------------- .nv.info._Z13add_3d_kernelPiS_S_iii --------------------------
	.section	.nv.info._Z13add_3d_kernelPiS_S_iii,"",@"SHT_CUDA_INFO"
	.sectionflags	@""
	.align	4


	//----- nvinfo : EIATTR_CUDA_API_VERSION
	.align		4
        /*0000*/ 	.byte	0x04, 0x37
        /*0002*/ 	.short	(.L_19 - .L_18)
.L_18:
        /*0004*/ 	.word	0x00000082


	//----- nvinfo : EIATTR_KPARAM_INFO
	.align		4
.L_19:
        /*0008*/ 	.byte	0x04, 0x17
        /*000a*/ 	.short	(.L_21 - .L_20)
.L_20:
        /*000c*/ 	.word	0x00000000
        /*0010*/ 	.short	0x0005
        /*0012*/ 	.short	0x0020
        /*0014*/ 	.byte	0x00, 0xf0, 0x11, 0x00


	//----- nvinfo : EIATTR_KPARAM_INFO
	.align		4
.L_21:
        /*0018*/ 	.byte	0x04, 0x17
        /*001a*/ 	.short	(.L_23 - .L_22)
.L_22:
        /*001c*/ 	.word	0x00000000
        /*0020*/ 	.short	0x0004
        /*0022*/ 	.short	0x001c
        /*0024*/ 	.byte	0x00, 0xf0, 0x11, 0x00


	//----- nvinfo : EIATTR_KPARAM_INFO
	.align		4
.L_23:
        /*0028*/ 	.byte	0x04, 0x17
        /*002a*/ 	.short	(.L_25 - .L_24)
.L_24:
        /*002c*/ 	.word	0x00000000
        /*0030*/ 	.short	0x0003
        /*0032*/ 	.short	0x0018
        /*0034*/ 	.byte	0x00, 0xf0, 0x11, 0x00


	//----- nvinfo : EIATTR_KPARAM_INFO
	.align		4
.L_25:
        /*0038*/ 	.byte	0x04, 0x17
        /*003a*/ 	.short	(.L_27 - .L_26)
.L_26:
        /*003c*/ 	.word	0x00000000
        /*0040*/ 	.short	0x0002
        /*0042*/ 	.short	0x0010
        /*0044*/ 	.byte	0x00, 0xf5, 0x21, 0x00


	//----- nvinfo : EIATTR_KPARAM_INFO
	.align		4
.L_27:
        /*0048*/ 	.byte	0x04, 0x17
        /*004a*/ 	.short	(.L_29 - .L_28)
.L_28:
        /*004c*/ 	.word	0x00000000
        /*0050*/ 	.short	0x0001
        /*0052*/ 	.short	0x0008
        /*0054*/ 	.byte	0x00, 0xf5, 0x21, 0x00


	//----- nvinfo : EIATTR_KPARAM_INFO
	.align		4
.L_29:
        /*0058*/ 	.byte	0x04, 0x17
        /*005a*/ 	.short	(.L_31 - .L_30)
.L_30:
        /*005c*/ 	.word	0x00000000
        /*0060*/ 	.short	0x0000
        /*0062*/ 	.short	0x0000
        /*0064*/ 	.byte	0x00, 0xf5, 0x21, 0x00


	//----- nvinfo : EIATTR_SPARSE_MMA_MASK
	.align		4
.L_31:
        /*0068*/ 	.byte	0x03, 0x50
        /*006a*/ 	.short	0x0000


	//----- nvinfo : EIATTR_MAXREG_COUNT
	.align		4
        /*006c*/ 	.byte	0x03, 0x1b
        /*006e*/ 	.short	0x00ff


	//----- nvinfo : EIATTR_MERCURY_ISA_VERSION
	.align		4
        /*0070*/ 	.byte	0x03, 0x5f
        /*0072*/ 	.short	0x0101


	//----- nvinfo : EIATTR_VRC_CTA_INIT_COUNT
	.align		4
        /*0074*/ 	.byte	0x02, 0x4a
	.zero		1
	.zero		1


	//----- nvinfo : EIATTR_EXIT_INSTR_OFFSETS
	.align		4
        /*0078*/ 	.byte	0x04, 0x1c
        /*007a*/ 	.short	(.L_33 - .L_32)


	//   ....[0]....
.L_32:
        /*007c*/ 	.word	0x00000120


	//   ....[1]....
        /*0080*/ 	.word	0x00000200


	//----- nvinfo : EIATTR_CBANK_PARAM_SIZE
	.align		4
.L_33:
        /*0084*/ 	.byte	0x03, 0x19
        /*0086*/ 	.short	0x0024


	//----- nvinfo : EIATTR_PARAM_CBANK
	.align		4
        /*0088*/ 	.byte	0x04, 0x0a
        /*008a*/ 	.short	(.L_35 - .L_34)
	.align		4
.L_34:
        /*008c*/ 	.word	index@(.nv.constant0._Z13add_3d_kernelPiS_S_iii)
        /*0090*/ 	.short	0x0380
        /*0092*/ 	.short	0x0024


	//----- nvinfo : EIATTR_SW_WAR
	.align		4
.L_35:
        /*0094*/ 	.byte	0x04, 0x36
        /*0096*/ 	.short	(.L_37 - .L_36)
.L_36:
        /*0098*/ 	.word	0x00000008
.L_37:


//--------------------- .nv.info._Z13add_2d_kernelPiS_S_ii --------------------------
	.section	.nv.info._Z13add_2d_kernelPiS_S_ii,"",@"SHT_CUDA_INFO"
	.sectionflags	@""
	.align	4


	//----- nvinfo : EIATTR_CUDA_API_VERSION
	.align		4
        /*0000*/ 	.byte	0x04, 0x37
        /*0002*/ 	.short	(.L_39 - .L_38)
.L_38:
        /*0004*/ 	.word	0x00000082


	//----- nvinfo : EIATTR_KPARAM_INFO
	.align		4
.L_39:
        /*0008*/ 	.byte	0x04, 0x17
        /*000a*/ 	.short	(.L_41 - .L_40)
.L_40:
        /*000c*/ 	.word	0x00000000
        /*0010*/ 	.short	0x0004
        /*0012*/ 	.short	0x001c
        /*0014*/ 	.byte	0x00, 0xf0, 0x11, 0x00


	//----- nvinfo : EIATTR_KPARAM_INFO
	.align		4
.L_41:
        /*0018*/ 	.byte	0x04, 0x17
        /*001a*/ 	.short	(.L_43 - .L_42)
.L_42:
        /*001c*/ 	.word	0x00000000
        /*0020*/ 	.short	0x0003
        /*0022*/ 	.short	0x0018
        /*0024*/ 	.byte	0x00, 0xf0, 0x11, 0x00


	//----- nvinfo : EIATTR_KPARAM_INFO
	.align		4
.L_43:
        /*0028*/ 	.byte	0x04, 0x17
        /*002a*/ 	.short	(.L_45 - .L_44)
.L_44:
        /*002c*/ 	.word	0x00000000
        /*0030*/ 	.short	0x0002
        /*0032*/ 	.short	0x0010
        /*0034*/ 	.byte	0x00, 0xf5, 0x21, 0x00


	//----- nvinfo : EIATTR_KPARAM_INFO
	.align		4
.L_45:
        /*0038*/ 	.byte	0x04, 0x17
        /*003a*/ 	.short	(.L_47 - .L_46)
.L_46:
        /*003c*/ 	.word	0x00000000
        /*0040*/ 	.short	0x0001
        /*0042*/ 	.short	0x0008
        /*0044*/ 	.byte	0x00, 0xf5, 0x21, 0x00


	//----- nvinfo : EIATTR_KPARAM_INFO
	.align		4
.L_47:
        /*0048*/ 	.byte	0x04, 0x17
        /*004a*/ 	.short	(.L_49 - .L_48)
.L_48:
        /*004c*/ 	.word	0x00000000
        /*0050*/ 	.short	0x0000
        /*0052*/ 	.short	0x0000
        /*0054*/ 	.byte	0x00, 0xf5, 0x21, 0x00


	//----- nvinfo : EIATTR_SPARSE_MMA_MASK
	.align		4
.L_49:
        /*0058*/ 	.byte	0x03, 0x50
        /*005a*/ 	.short	0x0000


	//----- nvinfo : EIATTR_MAXREG_COUNT
	.align		4
        /*005c*/ 	.byte	0x03, 0x1b
        /*005e*/ 	.short	0x00ff


	//----- nvinfo : EIATTR_MERCURY_ISA_VERSION
	.align		4
        /*0060*/ 	.byte	0x03, 0x5f
        /*0062*/ 	.short	0x0101


	//----- nvinfo : EIATTR_VRC_CTA_INIT_COUNT
	.align		4
        /*0064*/ 	.byte	0x02, 0x4a
	.zero		1
	.zero		1


	//----- nvinfo : EIATTR_EXIT_INSTR_OFFSETS
	.align		4
        /*0068*/ 	.byte	0x04, 0x1c
        /*006a*/ 	.short	(.L_51 - .L_50)


	//   ....[0]....
.L_50:
        /*006c*/ 	.word	0x000000c0


	//   ....[1]....
        /*0070*/ 	.word	0x00000190


	//----- nvinfo : EIATTR_CBANK_PARAM_SIZE
	.align		4
.L_51:
        /*0074*/ 	.byte	0x03, 0x19
        /*0076*/ 	.short	0x0020


	//----- nvinfo : EIATTR_PARAM_CBANK
	.align		4
        /*0078*/ 	.byte	0x04, 0x0a
        /*007a*/ 	.short	(.L_53 - .L_52)
	.align		4
.L_52:
        /*007c*/ 	.word	index@(.nv.constant0._Z13add_2d_kernelPiS_S_ii)
        /*0080*/ 	.short	0x0380
        /*0082*/ 	.short	0x0020


	//----- nvinfo : EIATTR_SW_WAR
	.align		4
.L_53:
        /*0084*/ 	.byte	0x04, 0x36
        /*0086*/ 	.short	(.L_55 - .L_54)
.L_54:
        /*0088*/ 	.word	0x00000008
.L_55:


//--------------------- .nv.info._Z13add_1d_kernelPiS_S_i --------------------------
	.section	.nv.info._Z13add_1d_kernelPiS_S_i,"",@"SHT_CUDA_INFO"
	.sectionflags	@""
	.align	4


	//----- nvinfo : EIATTR_CUDA_API_VERSION
	.align		4
        /*0000*/ 	.byte	0x04, 0x37
        /*0002*/ 	.short	(.L_57 - .L_56)
.L_56:
        /*0004*/ 	.word	0x00000082


	//----- nvinfo : EIATTR_KPARAM_INFO
	.align		4
.L_57:
        /*0008*/ 	.byte	0x04, 0x17
        /*000a*/ 	.short	(.L_59 - .L_58)
.L_58:
        /*000c*/ 	.word	0x00000000
        /*0010*/ 	.short	0x0003
        /*0012*/ 	.short	0x0018
        /*0014*/ 	.byte	0x00, 0xf0, 0x11, 0x00


	//----- nvinfo : EIATTR_KPARAM_INFO
	.align		4
.L_59:
        /*0018*/ 	.byte	0x04, 0x17
        /*001a*/ 	.short	(.L_61 - .L_60)
.L_60:
        /*001c*/ 	.word	0x00000000
        /*0020*/ 	.short	0x0002
        /*0022*/ 	.short	0x0010
        /*0024*/ 	.byte	0x00, 0xf5, 0x21, 0x00


	//----- nvinfo : EIATTR_KPARAM_INFO
	.align		4
.L_61:
        /*0028*/ 	.byte	0x04, 0x17
        /*002a*/ 	.short	(.L_63 - .L_62)
.L_62:
        /*002c*/ 	.word	0x00000000
        /*0030*/ 	.short	0x0001
        /*0032*/ 	.short	0x0008
        /*0034*/ 	.byte	0x00, 0xf5, 0x21, 0x00


	//----- nvinfo : EIATTR_KPARAM_INFO
	.align		4
.L_63:
        /*0038*/ 	.byte	0x04, 0x17
        /*003a*/ 	.short	(.L_65 - .L_64)
.L_64:
        /*003c*/ 	.word	0x00000000
        /*0040*/ 	.short	0x0000
        /*0042*/ 	.short	0x0000
        /*0044*/ 	.byte	0x00, 0xf5, 0x21, 0x00


	//----- nvinfo : EIATTR_SPARSE_MMA_MASK
	.align		4
.L_65:
        /*0048*/ 	.byte	0x03, 0x50
        /*004a*/ 	.short	0x0000


	//----- nvinfo : EIATTR_MAXREG_COUNT
	.align		4
        /*004c*/ 	.byte	0x03, 0x1b
        /*004e*/ 	.short	0x00ff


	//----- nvinfo : EIATTR_MERCURY_ISA_VERSION
	.align		4
        /*0050*/ 	.byte	0x03, 0x5f
        /*0052*/ 	.short	0x0101


	//----- nvinfo : EIATTR_VRC_CTA_INIT_COUNT
	.align		4
        /*0054*/ 	.byte	0x02, 0x4a
	.zero		1
	.zero		1


	//----- nvinfo : EIATTR_EXIT_INSTR_OFFSETS
	.align		4
        /*0058*/ 	.byte	0x04, 0x1c
        /*005a*/ 	.short	(.L_67 - .L_66)


	//   ....[0]....
.L_66:
        /*005c*/ 	.word	0x00000070


	//   ....[1]....
        /*0060*/ 	.word	0x00000130


	//----- nvinfo : EIATTR_CBANK_PARAM_SIZE
	.align		4
.L_67:
        /*0064*/ 	.byte	0x03, 0x19
        /*0066*/ 	.short	0x001c


	//----- nvinfo : EIATTR_PARAM_CBANK
	.align		4
        /*0068*/ 	.byte	0x04, 0x0a
        /*006a*/ 	.short	(.L_69 - .L_68)
	.align		4
.L_68:
        /*006c*/ 	.word	index@(.nv.constant0._Z13add_1d_kernelPiS_S_i)
        /*0070*/ 	.short	0x0380
        /*0072*/ 	.short	0x001c


	//----- nvinfo : EIATTR_SW_WAR
	.align		4
.L_69:
        /*0074*/ 	.byte	0x04, 0x36
        /*0076*/ 	.short	(.L_71 - .L_70)
.L_70:
        /*0078*/ 	.word	0x00000008
.L_71:


//--------------------- .nv.callgraph             --------------------------
	.section	.nv.callgraph,"",@"SHT_CUDA_CALLGRAPH"
	.align	4
	.sectionentsize	8
	.align		4
        /*0000*/ 	.word	0x00000000
	.align		4
        /*0004*/ 	.word	0xffffffff
	.align		4
        /*0008*/ 	.word	0x00000000
	.align		4
        /*000c*/ 	.word	0xfffffffe
	.align		4
        /*0010*/ 	.word	0x00000000
	.align		4
        /*0014*/ 	.word	0xfffffffd
	.align		4
        /*0018*/ 	.word	0x00000000
	.align		4
        /*001c*/ 	.word	0xfffffffc


//--------------------- .text._Z13add_3d_kernelPiS_S_iii --------------------------
	.section	.text._Z13add_3d_kernelPiS_S_iii,"ax",@progbits
	.align	128
        .global         _Z13add_3d_kernelPiS_S_iii
        .type           _Z13add_3d_kernelPiS_S_iii,@function
        .size           _Z13add_3d_kernelPiS_S_iii,(.L_x_3 - _Z13add_3d_kernelPiS_S_iii)
        .other          _Z13add_3d_kernelPiS_S_iii,@"STO_CUDA_ENTRY STV_DEFAULT"
_Z13add_3d_kernelPiS_S_iii:
.text._Z13add_3d_kernelPiS_S_iii:
[----:B------:R-:W-:Y:S01]  /*0000*/  LDC R1, c[0x0][0x37c] ;  /* 0x0000df00ff017b82 */ /* 0x000fe20000000800 */
[----:B------:R-:W0:Y:S07]  /*0010*/  S2R R6, SR_TID.Y ;  /* 0x0000000000067919 */ /* 0x000e2e0000002200 */
[----:B------:R-:W1:Y:S01]  /*0020*/  LDC R3, c[0x0][0x360] ;  /* 0x0000d800ff037b82 */ /* 0x000e620000000800 */
[----:B------:R-:W2:Y:S01]  /*0030*/  LDCU.64 UR8, c[0x0][0x398] ;  /* 0x00007300ff0877ac */ /* 0x000ea20008000a00 */
[----:B------:R-:W1:Y:S01]  /*0040*/  S2R R0, SR_TID.X ;  /* 0x0000000000007919 */ /* 0x000e620000002100 */
[----:B------:R-:W3:Y:S01]  /*0050*/  LDCU UR7, c[0x0][0x3a0] ;  /* 0x00007400ff0777ac */ /* 0x000ee20008000800 */
[----:B------:R-:W4:Y:S04]  /*0060*/  S2R R7, SR_TID.Z ;  /* 0x0000000000077919 */ /* 0x000f280000002300 */
[----:B------:R-:W0:Y:S08]  /*0070*/  S2UR UR5, SR_CTAID.Y ;  /* 0x00000000000579c3 */ /* 0x000e300000002600 */
[----:B------:R-:W0:Y:S08]  /*0080*/  LDC R5, c[0x0][0x364] ;  /* 0x0000d900ff057b82 */ /* 0x000e300000000800 */
[----:B------:R-:W1:Y:S08]  /*0090*/  S2UR UR4, SR_CTAID.X ;  /* 0x00000000000479c3 */ /* 0x000e700000002500 */
[----:B------:R-:W4:Y:S08]  /*00a0*/  S2UR UR6, SR_CTAID.Z ;  /* 0x00000000000679c3 */ /* 0x000f300000002700 */
[----:B------:R-:W4:Y:S01]  /*00b0*/  LDC R2, c[0x0][0x368] ;  /* 0x0000da00ff027b82 */ /* 0x000f220000000800 */
[----:B0-----:R-:W-:-:S05]  /*00c0*/  IMAD R6, R5, UR5, R6 ;  /* 0x0000000505067c24 */ /* 0x001fca000f8e0206 */
[----:B--2---:R-:W-:Y:S01]  /*00d0*/  ISETP.GE.AND P0, PT, R6, UR9, PT ;  /* 0x0000000906007c0c */ /* 0x004fe2000bf06270 */
[----:B-1----:R-:W-:-:S05]  /*00e0*/  IMAD R0, R3, UR4, R0 ;  /* 0x0000000403007c24 */ /* 0x002fca000f8e0200 */
[----:B------:R-:W-:Y:S01]  /*00f0*/  ISETP.GE.OR P0, PT, R0, UR8, P0 ;  /* 0x0000000800007c0c */ /* 0x000fe20008706670 */
[----:B----4-:R-:W-:-:S05]  /*0100*/  IMAD R7, R2, UR6, R7 ;  /* 0x0000000602077c24 */ /* 0x010fca000f8e0207 */
[----:B---3--:R-:W-:-:S13]  /*0110*/  ISETP.GE.OR P0, PT, R7, UR7, P0 ;  /* 0x0000000707007c0c */ /* 0x008fda0008706670 */
[----:B------:R-:W-:Y:S05]  /*0120*/  @P0 EXIT ;  /* 0x000000000000094d */ /* 0x000fea0003800000 */
[----:B------:R-:W0:Y:S01]  /*0130*/  LDC.64 R2, c[0x0][0x380] ;  /* 0x0000e000ff027b82 */ /* 0x000e220000000a00 */
[----:B------:R-:W1:Y:S01]  /*0140*/  LDCU.64 UR4, c[0x0][0x358] ;  /* 0x00006b00ff0477ac */ /* 0x000e620008000a00 */
[----:B------:R-:W-:-:S04]  /*0150*/  IMAD R7, R7, UR9, R6 ;  /* 0x0000000907077c24 */ /* 0x000fc8000f8e0206 */
[----:B------:R-:W-:Y:S02]  /*0160*/  IMAD R9, R7, UR8, R0 ;  /* 0x0000000807097c24 */ /* 0x000fe4000f8e0200 */
[----:B------:R-:W2:Y:S08]  /*0170*/  LDC.64 R4, c[0x0][0x388] ;  /* 0x0000e200ff047b82 */ /* 0x000eb00000000a00 */
[----:B------:R-:W3:Y:S01]  /*0180*/  LDC.64 R6, c[0x0][0x390] ;  /* 0x0000e400ff067b82 */ /* 0x000ee20000000a00 */
[----:B0-----:R-:W-:-:S06]  /*0190*/  IMAD.WIDE R2, R9, 0x4, R2 ;  /* 0x0000000409027825 */ /* 0x001fcc00078e0202 */
[----:B-1----:R-:W4:Y:S01]  /*01a0*/  LDG.E R2, desc[UR4][R2.64] ;  /* 0x0000000402027981 */ /* 0x002f22000c1e1900 */
[----:B--2---:R-:W-:-:S06]  /*01b0*/  IMAD.WIDE R4, R9, 0x4, R4 ;  /* 0x0000000409047825 */ /* 0x004fcc00078e0204 */
[----:B------:R-:W4:Y:S01]  /*01c0*/  LDG.E R5, desc[UR4][R4.64] ;  /* 0x0000000404057981 */ /* 0x000f22000c1e1900 */
[----:B---3--:R-:W-:Y:S01]  /*01d0*/  IMAD.WIDE R6, R9, 0x4, R6 ;  /* 0x0000000409067825 */ /* 0x008fe200078e0206 */
[----:B----4-:R-:W-:-:S05]  /*01e0*/  IADD3 R9, PT, PT, R2, R5, RZ ;  /* 0x0000000502097210 */ /* 0x010fca0007ffe0ff */
[----:B------:R-:W-:Y:S01]  /*01f0*/  STG.E desc[UR4][R6.64], R9 ;  /* 0x0000000906007986 */ /* 0x000fe2000c101904 */
[----:B------:R-:W-:Y:S05]  /*0200*/  EXIT ;  /* 0x000000000000794d */ /* 0x000fea0003800000 */
.L_x_0:
[----:B------:R-:W-:-:S00]  /*0210*/  BRA `(.L_x_0) ;  /* 0xfffffffc00fc7947 */ /* 0x000fc0000383ffff */
[----:B------:R-:W-:-:S00]  /*0220*/  NOP ;  /* 0x0000000000007918 */ /* 0x000fc00000000000 */
        /* <DEDUP_REMOVED lines=13> */
.L_x_3:


//--------------------- .text._Z13add_2d_kernelPiS_S_ii --------------------------
	.section	.text._Z13add_2d_kernelPiS_S_ii,"ax",@progbits
	.align	128
        .global         _Z13add_2d_kernelPiS_S_ii
        .type           _Z13add_2d_kernelPiS_S_ii,@function
        .size           _Z13add_2d_kernelPiS_S_ii,(.L_x_4 - _Z13add_2d_kernelPiS_S_ii)
        .other          _Z13add_2d_kernelPiS_S_ii,@"STO_CUDA_ENTRY STV_DEFAULT"
_Z13add_2d_kernelPiS_S_ii:
.text._Z13add_2d_kernelPiS_S_ii:
[----:B------:R-:W-:Y:S01]  /*0000*/  LDC R1, c[0x0][0x37c] ;  /* 0x0000df00ff017b82 */ /* 0x000fe20000000800 */
[----:B------:R-:W0:Y:S07]  /*0010*/  S2R R7, SR_TID.Y ;  /* 0x0000000000077919 */ /* 0x000e2e0000002200 */
[----:B------:R-:W1:Y:S01]  /*0020*/  LDC R3, c[0x0][0x360] ;  /* 0x0000d800ff037b82 */ /* 0x000e620000000800 */
[----:B------:R-:W2:Y:S01]  /*0030*/  LDCU.64 UR6, c[0x0][0x398] ;  /* 0x00007300ff0677ac */ /* 0x000ea20008000a00 */
[----:B------:R-:W1:Y:S06]  /*0040*/  S2R R0, SR_TID.X ;  /* 0x0000000000007919 */ /* 0x000e6c0000002100 */
[----:B------:R-:W0:Y:S08]  /*0050*/  S2UR UR5, SR_CTAID.Y ;  /* 0x00000000000579c3 */ /* 0x000e300000002600 */
[----:B------:R-:W0:Y:S08]  /*0060*/  LDC R2, c[0x0][0x364] ;  /* 0x0000d900ff027b82 */ /* 0x000e300000000800 */
[----:B------:R-:W1:Y:S01]  /*0070*/  S2UR UR4, SR_CTAID.X ;  /* 0x00000000000479c3 */ /* 0x000e620000002500 */
[----:B0-----:R-:W-:-:S05]  /*0080*/  IMAD R7, R2, UR5, R7 ;  /* 0x0000000502077c24 */ /* 0x001fca000f8e0207 */
[----:B--2---:R-:W-:Y:S01]  /*0090*/  ISETP.GE.AND P0, PT, R7, UR7, PT ;  /* 0x0000000707007c0c */ /* 0x004fe2000bf06270 */
[----:B-1----:R-:W-:-:S05]  /*00a0*/  IMAD R0, R3, UR4, R0 ;  /* 0x0000000403007c24 */ /* 0x002fca000f8e0200 */
[----:B------:R-:W-:-:S13]  /*00b0*/  ISETP.GE.OR P0, PT, R0, UR6, P0 ;  /* 0x0000000600007c0c */ /* 0x000fda0008706670 */
[----:B------:R-:W-:Y:S05]  /*00c0*/  @P0 EXIT ;  /* 0x000000000000094d */ /* 0x000fea0003800000 */
[----:B------:R-:W0:Y:S01]  /*00d0*/  LDC.64 R2, c[0x0][0x380] ;  /* 0x0000e000ff027b82 */ /* 0x000e220000000a00 */
[----:B------:R-:W1:Y:S01]  /*00e0*/  LDCU.64 UR4, c[0x0][0x358] ;  /* 0x00006b00ff0477ac */ /* 0x000e620008000a00 */
[----:B------:R-:W-:-:S06]  /*00f0*/  IMAD R9, R7, UR6, R0 ;  /* 0x0000000607097c24 */ /* 0x000fcc000f8e0200 */
        /* <DEDUP_REMOVED lines=10> */
.L_x_1:
        /* <DEDUP_REMOVED lines=14> */
.L_x_4:


//--------------------- .text._Z13add_1d_kernelPiS_S_i --------------------------
	.section	.text._Z13add_1d_kernelPiS_S_i,"ax",@progbits
	.align	128
        .global         _Z13add_1d_kernelPiS_S_i
        .type           _Z13add_1d_kernelPiS_S_i,@function
        .size           _Z13add_1d_kernelPiS_S_i,(.L_x_5 - _Z13add_1d_kernelPiS_S_i)
        .other          _Z13add_1d_kernelPiS_S_i,@"STO_CUDA_ENTRY STV_DEFAULT"
_Z13add_1d_kernelPiS_S_i:
.text._Z13add_1d_kernelPiS_S_i:
[----:B------:R-:W-:Y:S01]  /*0000*/  LDC R1, c[0x0][0x37c] ;  /* 0x0000df00ff017b82 */ /* 0x000fe20000000800 */
[----:B------:R-:W0:Y:S07]  /*0010*/  S2R R9, SR_TID.X ;  /* 0x0000000000097919 */ /* 0x000e2e0000002100 */
[----:B------:R-:W0:Y:S01]  /*0020*/  S2UR UR4, SR_CTAID.X ;  /* 0x00000000000479c3 */ /* 0x000e220000002500 */
[----:B------:R-:W1:Y:S07]  /*0030*/  LDCU UR5, c[0x0][0x398] ;  /* 0x00007300ff0577ac */ /* 0x000e6e0008000800 */
[----:B------:R-:W0:Y:S02]  /*0040*/  LDC R0, c[0x0][0x360] ;  /* 0x0000d800ff007b82 */ /* 0x000e240000000800 */
[----:B0-----:R-:W-:-:S05]  /*0050*/  IMAD R9, R0, UR4, R9 ;  /* 0x0000000400097c24 */ /* 0x001fca000f8e0209 */
[----:B-1----:R-:W-:-:S13]  /*0060*/  ISETP.GE.AND P0, PT, R9, UR5, PT ;  /* 0x0000000509007c0c */ /* 0x002fda000bf06270 */
[----:B------:R-:W-:Y:S05]  /*0070*/  @P0 EXIT ;  /* 0x000000000000094d */ /* 0x000fea0003800000 */
[----:B------:R-:W0:Y:S01]  /*0080*/  LDC.64 R2, c[0x0][0x380] ;  /* 0x0000e000ff027b82 */ /* 0x000e220000000a00 */
[----:B------:R-:W1:Y:S07]  /*0090*/  LDCU.64 UR4, c[0x0][0x358] ;  /* 0x00006b00ff0477ac */ /* 0x000e6e0008000a00 */
        /* <DEDUP_REMOVED lines=10> */
.L_x_2:
        /* <DEDUP_REMOVED lines=12> */
.L_x_5:


//--------------------- .nv.shared.reserved.0     --------------------------
	.section	.nv.shared.reserved.0,"aw",@nobits
	.weak		__nv_reservedSMEM_offset_0_alias
	.size		__nv_reservedSMEM_offset_0_alias, 0, 64
	.other		__nv_reservedSMEM_offset_0_alias,@"STO_CUDA_RESERVED_SHARED STV_DEFAULT"
__nv_reservedSMEM_offset_0_alias:
	.zero		0
	.zero		64


//--------------------- .nv.constant0._Z13add_3d_kernelPiS_S_iii --------------------------
	.section	.nv.constant0._Z13add_3d_kernelPiS_S_iii,"a",@progbits
	.sectionflags	@""
	.align	4
.nv.constant0._Z13add_3d_kernelPiS_S_iii:
	.zero		932


//--------------------- .nv.constant0._Z13add_2d_kernelPiS_S_ii --------------------------
	.section	.nv.constant0._Z13add_2d_kernelPiS_S_ii,"a",@progbits
	.sectionflags	@""
	.align	4
.nv.constant0._Z13add_2d_kernelPiS_S_ii:
	.zero		928


//--------------------- .nv.constant0._Z13add_1d_kernelPiS_S_i --------------------------
	.section	.nv.constant0._Z13add_1d_kernelPiS_S_i,"a",@progbits
	.sectionflags	@""
	.align	4
.nv.constant0._Z13add_1d_kernelPiS_S_i:
	.zero		924


//--------------------- SYMBOLS --------------------------

	.type		.nv.reservedSmem.offset0,@object
	.size		.nv.reservedSmem.offset0,0x4
